//
// Generated by NVIDIA NVVM Compiler
//
// Compiler Build ID: CL-36424714
// Cuda compilation tools, release 13.0, V13.0.88
// Based on NVVM 20.0.0
//

.version 9.0
.target sm_100
.address_size 64

	// .globl	_Z6kernelP3foo
.extern .func  (.param .b32 func_retval0) vprintf
(
	.param .b64 vprintf_param_0,
	.param .b64 vprintf_param_1
)
;
.global .align 1 .b8 $str[11] = {102, 45, 62, 97, 32, 58, 32, 37, 100, 10};

.visible .entry _Z6kernelP3foo(
	.param .u64 .ptr .align 1 _Z6kernelP3foo_param_0
)
{
	.local .align 8 .b8 	__local_depot0[8];
	.reg .b64 	%SP;
	.reg .b64 	%SPL;
	.reg .b32 	%r<4>;
	.reg .b64 	%rd<8>;

	mov.u64 	%SPL, __local_depot0;
	cvta.local.u64 	%SP, %SPL;
	ld.param.u64 	%rd1, [_Z6kernelP3foo_param_0];
	cvta.to.global.u64 	%rd2, %rd1;
	add.u64 	%rd3, %SP, 0;
	add.u64 	%rd4, %SPL, 0;
	ld.global.u64 	%rd5, [%rd2];
	ld.u32 	%r1, [%rd5];
	st.local.u32 	[%rd4], %r1;
	mov.u64 	%rd6, $str;
	cvta.global.u64 	%rd7, %rd6;
	{ // callseq 0, 0
	.param .b64 param0;
	st.param.b64 	[param0], %rd7;
	.param .b64 param1;
	st.param.b64 	[param1], %rd3;
	.param .b32 retval0;
	call.uni (retval0), 
	vprintf, 
	(
	param0, 
	param1
	);
	ld.param.b32 	%r2, [retval0];
	} // callseq 0
	ret;

}


// ===== COMPILED SASS (sm_100) =====

	.target	sm_100

	.elftype	@"ET_EXEC"


//--------------------- .note.nv.tkinfo           --------------------------
	.section	.note.nv.tkinfo,"",@"SHT_NOTE"
	.sectionflags	@"SHF_NOTE_NV_TKINFO"
	.tkinfo
        /*0018*/ 	.word	0x00000002
        /*0030*/ 	.string	""
        /*0030*/ 	.string	"ptxas"
        /*0030*/ 	.string	"Cuda compilation tools, release 13.0, V13.0.88"
        /*0030*/ 	.string	"Build cuda_13.0.r13.0/compiler.36424714_0"
        /*0030*/ 	.string	"-arch sm_100 -m 64 "



//--------------------- .note.nv.cuinfo           --------------------------
	.section	.note.nv.cuinfo,"",@"SHT_NOTE"
	.sectionflags	@"SHF_NOTE_NV_CUINFO"
        /*0018*/ 	.short	0x0002
        /*001a*/ 	.short	0x0064
        /*001c*/ 	.short	0x0082
	.zero		2


//--------------------- .nv.info                  --------------------------
	.section	.nv.info,"",@"SHT_CUDA_INFO"
	.align	4


	//----- nvinfo : EIATTR_REGCOUNT
	.align		4
        /*0000*/ 	.byte	0x04, 0x2f
        /*0002*/ 	.short	(.L_2 - .L_1)
	.align		4
.L_1:
        /*0004*/ 	.word	index@(_Z6kernelP3foo)
        /*0008*/ 	.word	0x00000018


	//----- nvinfo : EIATTR_FRAME_SIZE
	.align		4
.L_2:
        /*000c*/ 	.byte	0x04, 0x11
        /*000e*/ 	.short	(.L_4 - .L_3)
	.align		4
.L_3:
        /*0010*/ 	.word	index@(_Z6kernelP3foo)
        /*0014*/ 	.word	0x00000008


	//----- nvinfo : EIATTR_MIN_STACK_SIZE
	.align		4
.L_4:
        /*0018*/ 	.byte	0x04, 0x12
        /*001a*/ 	.short	(.L_6 - .L_5)
	.align		4
.L_5:
        /*001c*/ 	.word	index@(_Z6kernelP3foo)
        /*0020*/ 	.word	0x00000008
.L_6:


//--------------------- .nv.compat                --------------------------
	.section	.nv.compat,"",@"SHT_CUDA_COMPAT_INFO"
	.align	4
        /*0000*/ 	.byte	0x02, 0x09, 0x00, 0x00, 0x02, 0x02, 0x01, 0x00, 0x02, 0x05, 0x05, 0x00, 0x03, 0x07, 0x01, 0x01
        /*0010*/ 	.byte	0x02, 0x03, 0x00, 0x00, 0x02, 0x06, 0x01, 0x00, 0x04, 0x0b, 0x08, 0x00, 0x09, 0x00, 0x00, 0x00
        /*0020*/ 	.byte	0x00, 0x00, 0x00, 0x00


//--------------------- .nv.info._Z6kernelP3foo   --------------------------
	.section	.nv.info._Z6kernelP3foo,"",@"SHT_CUDA_INFO"
	.sectionflags	@""
	.align	4


	//----- nvinfo : EIATTR_CUDA_API_VERSION
	.align		4
        /*0000*/ 	.byte	0x04, 0x37
        /*0002*/ 	.short	(.L_8 - .L_7)
.L_7:
        /*0004*/ 	.word	0x00000082


	//----- nvinfo : EIATTR_KPARAM_INFO
	.align		4
.L_8:
        /*0008*/ 	.byte	0x04, 0x17
        /*000a*/ 	.short	(.L_10 - .L_9)
.L_9:
        /*000c*/ 	.word	0x00000000
        /*0010*/ 	.short	0x0000
        /*0012*/ 	.short	0x0000
        /*0014*/ 	.byte	0x00, 0xf5, 0x21, 0x00


	//----- nvinfo : EIATTR_SPARSE_MMA_MASK
	.align		4
.L_10:
        /*0018*/ 	.byte	0x03, 0x50
        /*001a*/ 	.short	0x0000


	//----- nvinfo : EIATTR_MAXREG_COUNT
	.align		4
        /*001c*/ 	.byte	0x03, 0x1b
        /*001e*/ 	.short	0x00ff


	//----- nvinfo : EIATTR_EXTERNS
	.align		4
        /*0020*/ 	.byte	0x04, 0x0f
        /*0022*/ 	.short	(.L_12 - .L_11)


	//   ....[0]....
	.align		4
.L_11:
        /*0024*/ 	.word	index@(vprintf)


	//----- nvinfo : EIATTR_MERCURY_ISA_VERSION
	.align		4
.L_12:
        /*0028*/ 	.byte	0x03, 0x5f
        /*002a*/ 	.short	0x0101


	//----- nvinfo : EIATTR_VRC_CTA_INIT_COUNT
	.align		4
        /*002c*/ 	.byte	0x02, 0x4a
	.zero		1
	.zero		1


	//----- nvinfo : EIATTR_SYSCALL_OFFSETS
	.align		4
        /*0030*/ 	.byte	0x04, 0x46
        /*0032*/ 	.short	(.L_14 - .L_13)


	//   ....[0]....
.L_13:
        /*0034*/ 	.word	0x00000110


	//----- nvinfo : EIATTR_EXIT_INSTR_OFFSETS
	.align		4
.L_14:
        /*0038*/ 	.byte	0x04, 0x1c
        /*003a*/ 	.short	(.L_16 - .L_15)


	//   ....[0]....
.L_15:
        /*003c*/ 	.word	0x00000120


	//----- nvinfo : EIATTR_CBANK_PARAM_SIZE
	.align		4
.L_16:
        /*0040*/ 	.byte	0x03, 0x19
        /*0042*/ 	.short	0x0008


	//----- nvinfo : EIATTR_PARAM_CBANK
	.align		4
        /*0044*/ 	.byte	0x04, 0x0a
        /*0046*/ 	.short	(.L_18 - .L_17)
	.align		4
.L_17:
        /*0048*/ 	.word	index@(.nv.constant0._Z6kernelP3foo)
        /*004c*/ 	.short	0x0380
        /*004e*/ 	.short	0x0008


	//----- nvinfo : EIATTR_SW_WAR
	.align		4
.L_18:
        /*0050*/ 	.byte	0x04, 0x36
        /*0052*/ 	.short	(.L_20 - .L_19)
.L_19:
        /*0054*/ 	.word	0x00000008
.L_20:


//--------------------- .nv.callgraph             --------------------------
	.section	.nv.callgraph,"",@"SHT_CUDA_CALLGRAPH"
	.align	4
	.sectionentsize	8
	.align		4
        /*0000*/ 	.word	0x00000000
	.align		4
        /*0004*/ 	.word	0xffffffff
	.align		4
        /*0008*/ 	.word	index@(_Z6kernelP3foo)
	.align		4
        /*000c*/ 	.word	index@(vprintf)
	.align		4
        /*0010*/ 	.word	0x00000000
	.align		4
        /*0014*/ 	.word	0xfffffffe
	.align		4
        /*0018*/ 	.word	0x00000000
	.align		4
        /*001c*/ 	.word	0xfffffffd
	.align		4
        /*0020*/ 	.word	0x00000000
	.align		4
        /*0024*/ 	.word	0xfffffffc


//--------------------- .nv.constant4             --------------------------
	.section	.nv.constant4,"a",@progbits
	.align	8
	.align		8
.nv.constant4:
        /*0000*/ 	.dword	vprintf
	.align		8
        /*0008*/ 	.dword	$str


//--------------------- .text._Z6kernelP3foo      --------------------------
	.section	.text._Z6kernelP3foo,"ax",@progbits
	.align	128
        .global         _Z6kernelP3foo
        .type           _Z6kernelP3foo,@function
        .size           _Z6kernelP3foo,(.L_x_2 - _Z6kernelP3foo)
        .other          _Z6kernelP3foo,@"STO_CUDA_ENTRY STV_DEFAULT"
_Z6kernelP3foo:
.text._Z6kernelP3foo:
[----:B------:R-:W0:Y:S08]  /*0000*/  LDC R1, c[0x0][0x37c] ;  /* 0x0000df00ff017b82 */ /* 0x000e300000000800 */
[----:B------:R-:W1:Y:S01]  /*0010*/  LDC.64 R2, c[0x0][0x380] ;  /* 0x0000e000ff027b82 */ /* 0x000e620000000a00 */
[----:B------:R-:W1:Y:S01]  /*0020*/  LDCU.64 UR4, c[0x0][0x358] ;  /* 0x00006b00ff0477ac */ /* 0x000e620008000a00 */
[----:B0-----:R-:W-:Y:S01]  /*0030*/  VIADD R1, R1, 0xfffffff8 ;  /* 0xfffffff801017836 */ /* 0x001fe20000000000 */
[----:B------:R-:W0:Y:S01]  /*0040*/  LDCU.64 UR6, c[0x4][0x8] ;  /* 0x01000100ff0677ac */ /* 0x000e220008000a00 */
[----:B-1----:R-:W2:Y:S01]  /*0050*/  LDG.E.64 R2, desc[UR4][R2.64] ;  /* 0x0000000402027981 */ /* 0x002ea2000c1e1b00 */
[----:B------:R-:W-:-:S03]  /*0060*/  MOV R8, 0x0 ;  /* 0x0000000000087802 */ /* 0x000fc60000000f00 */
[----:B--2---:R-:W2:Y:S01]  /*0070*/  LD.E R0, desc[UR4][R2.64] ;  /* 0x0000000402007980 */ /* 0x004ea2000c101900 */
[----:B------:R-:W1:Y:S02]  /*0080*/  LDCU UR4, c[0x0][0x2f8] ;  /* 0x00005f00ff0477ac */ /* 0x000e640008000800 */
[----:B------:R-:W3:Y:S01]  /*0090*/  LDC.64 R8, c[0x4][R8] ;  /* 0x0100000008087b82 */ /* 0x000ee20000000a00 */
[----:B0-----:R-:W-:Y:S01]  /*00a0*/  IMAD.U32 R4, RZ, RZ, UR6 ;  /* 0x00000006ff047e24 */ /* 0x001fe2000f8e00ff */
[----:B------:R-:W-:Y:S01]  /*00b0*/  MOV R5, UR7 ;  /* 0x0000000700057c02 */ /* 0x000fe20008000f00 */
[----:B------:R-:W0:Y:S01]  /*00c0*/  LDCU UR5, c[0x0][0x2fc] ;  /* 0x00005f80ff0577ac */ /* 0x000e220008000800 */
[----:B-1----:R-:W-:-:S05]  /*00d0*/  IADD3 R6, P0, PT, R1, UR4, RZ ;  /* 0x0000000401067c10 */ /* 0x002fca000ff1e0ff */
[----:B0-----:R-:W-:Y:S01]  /*00e0*/  IMAD.X R7, RZ, RZ, UR5, P0 ;  /* 0x00000005ff077e24 */ /* 0x001fe200080e06ff */
[----:B--23--:R0:W-:Y:S07]  /*00f0*/  STL [R1], R0 ;  /* 0x0000000001007387 */ /* 0x00c1ee0000100800 */
[----:B------:R-:W-:-:S07]  /*0100*/  LEPC R20, `(.L_x_0) ;  /* 0x000000001014794e */ /* 0x000fce0000000000 */
[----:B0-----:R-:W-:Y:S05]  /*0110*/  CALL.ABS.NOINC R8 ;  /* 0x0000000008007343 */ /* 0x001fea0003c00000 */
.L_x_0:
[----:B------:R-:W-:Y:S05]  /*0120*/  EXIT ;  /* 0x000000000000794d */ /* 0x000fea0003800000 */
.L_x_1:
[----:B------:R-:W-:-:S00]  /*0130*/  BRA `(.L_x_1) ;  /* 0xfffffffc00fc7947 */ /* 0x000fc0000383ffff */
[----:B------:R-:W-:-:S00]  /*0140*/  NOP ;  /* 0x0000000000007918 */ /* 0x000fc00000000000 */
        /* <DEDUP_REMOVED lines=11> */
.L_x_2:


//--------------------- .nv.global.init           --------------------------
	.section	.nv.global.init,"aw",@progbits
.nv.global.init:
	.type		$str,@object
	.size		$str,(.L_0 - $str)
$str:
        /*0000*/ 	.byte	0x66, 0x2d, 0x3e, 0x61, 0x20, 0x3a, 0x20, 0x25, 0x64, 0x0a, 0x00
.L_0:


//--------------------- .nv.shared.reserved.0     --------------------------
	.section	.nv.shared.reserved.0,"aw",@nobits
	.weak		__nv_reservedSMEM_offset_0_alias
	.size		__nv_reservedSMEM_offset_0_alias, 0, 64
	.other		__nv_reservedSMEM_offset_0_alias,@"STO_CUDA_RESERVED_SHARED STV_DEFAULT"
__nv_reservedSMEM_offset_0_alias:
	.zero		0
	.zero		64


//--------------------- .nv.constant0._Z6kernelP3foo --------------------------
	.section	.nv.constant0._Z6kernelP3foo,"a",@progbits
	.sectionflags	@""
	.align	4
.nv.constant0._Z6kernelP3foo:
	.zero		904


//--------------------- SYMBOLS --------------------------

	.type		.nv.reservedSmem.offset0,@object
	.size		.nv.reservedSmem.offset0,0x4
	.type		vprintf,@function
